//
// Generated by NVIDIA NVVM Compiler
//
// Compiler Build ID: CL-36424714
// Cuda compilation tools, release 13.0, V13.0.88
// Based on NVVM 20.0.0
//

.version 9.0
.target sm_100
.address_size 64

	// .globl	_Z13yoloNmsKernelPKfPfffii

.visible .entry _Z13yoloNmsKernelPKfPfffii(
	.param .u64 .ptr .align 1 _Z13yoloNmsKernelPKfPfffii_param_0,
	.param .u64 .ptr .align 1 _Z13yoloNmsKernelPKfPfffii_param_1,
	.param .f32 _Z13yoloNmsKernelPKfPfffii_param_2,
	.param .f32 _Z13yoloNmsKernelPKfPfffii_param_3,
	.param .u32 _Z13yoloNmsKernelPKfPfffii_param_4,
	.param .u32 _Z13yoloNmsKernelPKfPfffii_param_5
)
{
	.reg .pred 	%p<24>;
	.reg .b32 	%r<55>;
	.reg .b32 	%f<43>;
	.reg .b64 	%rd<19>;

	ld.param.u64 	%rd4, [_Z13yoloNmsKernelPKfPfffii_param_0];
	ld.param.u64 	%rd5, [_Z13yoloNmsKernelPKfPfffii_param_1];
	ld.param.f32 	%f6, [_Z13yoloNmsKernelPKfPfffii_param_2];
	ld.param.f32 	%f7, [_Z13yoloNmsKernelPKfPfffii_param_3];
	ld.param.u32 	%r25, [_Z13yoloNmsKernelPKfPfffii_param_4];
	ld.param.u32 	%r26, [_Z13yoloNmsKernelPKfPfffii_param_5];
	cvta.to.global.u64 	%rd1, %rd5;
	mov.u32 	%r27, %tid.x;
	setp.ne.s32 	%p3, %r27, 0;
	@%p3 bra 	$L__BB0_22;
	setp.lt.s32 	%p4, %r26, 1;
	mov.b32 	%r48, 0;
	@%p4 bra 	$L__BB0_10;
	cvta.to.global.u64 	%rd2, %rd4;
	mov.b32 	%r45, 0;
	mov.u32 	%r48, %r45;
$L__BB0_3:
	mul.lo.s32 	%r30, %r45, 6;
	mul.wide.u32 	%rd6, %r30, 4;
	add.s64 	%rd3, %rd2, %rd6;
	ld.global.f32 	%f8, [%rd3+16];
	setp.lt.f32 	%p5, %f8, %f6;
	@%p5 bra 	$L__BB0_9;
	setp.lt.s32 	%p7, %r48, 1;
	mov.pred 	%p23, -1;
	@%p7 bra 	$L__BB0_7;
	ld.global.f32 	%f9, [%rd3];
	ld.global.f32 	%f10, [%rd3+4];
	ld.global.f32 	%f11, [%rd3+8];
	ld.global.f32 	%f12, [%rd3+12];
	mul.f32 	%f13, %f11, 0f3F000000;
	sub.f32 	%f1, %f9, %f13;
	mul.f32 	%f14, %f12, 0f3F000000;
	sub.f32 	%f2, %f10, %f14;
	add.f32 	%f3, %f9, %f13;
	add.f32 	%f4, %f10, %f14;
	mul.f32 	%f5, %f11, %f12;
	mov.b32 	%r47, 0;
$L__BB0_6:
	mul.lo.s32 	%r32, %r47, 6;
	mul.wide.u32 	%rd7, %r32, 4;
	add.s64 	%rd8, %rd1, %rd7;
	ld.global.f32 	%f15, [%rd8];
	ld.global.f32 	%f16, [%rd8+4];
	ld.global.f32 	%f17, [%rd8+8];
	ld.global.f32 	%f18, [%rd8+12];
	mul.f32 	%f19, %f17, 0f3F000000;
	sub.f32 	%f20, %f15, %f19;
	mul.f32 	%f21, %f18, 0f3F000000;
	sub.f32 	%f22, %f16, %f21;
	add.f32 	%f23, %f15, %f19;
	add.f32 	%f24, %f16, %f21;
	max.f32 	%f25, %f20, %f1;
	max.f32 	%f26, %f22, %f2;
	min.f32 	%f27, %f23, %f3;
	min.f32 	%f28, %f24, %f4;
	sub.f32 	%f29, %f27, %f25;
	max.f32 	%f30, %f29, 0f00000000;
	sub.f32 	%f31, %f28, %f26;
	max.f32 	%f32, %f31, 0f00000000;
	mul.f32 	%f33, %f30, %f32;
	fma.rn.f32 	%f34, %f17, %f18, %f5;
	sub.f32 	%f35, %f34, %f33;
	div.rn.f32 	%f36, %f33, %f35;
	setp.leu.f32 	%p23, %f36, %f7;
	add.s32 	%r47, %r47, 1;
	setp.ne.s32 	%p8, %r47, %r48;
	and.pred  	%p9, %p23, %p8;
	@%p9 bra 	$L__BB0_6;
$L__BB0_7:
	setp.ge.s32 	%p10, %r48, %r25;
	not.pred 	%p11, %p23;
	or.pred  	%p12, %p10, %p11;
	@%p12 bra 	$L__BB0_9;
	mul.lo.s32 	%r33, %r48, 6;
	mul.wide.s32 	%rd9, %r33, 4;
	add.s64 	%rd10, %rd1, %rd9;
	ld.global.f32 	%f37, [%rd3];
	st.global.f32 	[%rd10], %f37;
	ld.global.f32 	%f38, [%rd3+4];
	st.global.f32 	[%rd10+4], %f38;
	ld.global.f32 	%f39, [%rd3+8];
	st.global.f32 	[%rd10+8], %f39;
	ld.global.f32 	%f40, [%rd3+12];
	st.global.f32 	[%rd10+12], %f40;
	ld.global.f32 	%f41, [%rd3+16];
	st.global.f32 	[%rd10+16], %f41;
	ld.global.f32 	%f42, [%rd3+20];
	st.global.f32 	[%rd10+20], %f42;
	add.s32 	%r48, %r48, 1;
$L__BB0_9:
	add.s32 	%r45, %r45, 1;
	setp.eq.s32 	%p13, %r45, %r26;
	@%p13 bra 	$L__BB0_10;
	bra.uni 	$L__BB0_3;
$L__BB0_10:
	setp.ge.s32 	%p14, %r48, %r25;
	@%p14 bra 	$L__BB0_22;
	sub.s32 	%r2, %r25, %r48;
	and.b32  	%r3, %r2, 7;
	sub.s32 	%r34, %r48, %r25;
	setp.gt.u32 	%p15, %r34, -8;
	@%p15 bra 	$L__BB0_14;
	mul.lo.s32 	%r50, %r48, 6;
	and.b32  	%r35, %r2, -8;
	neg.s32 	%r49, %r35;
$L__BB0_13:
	.pragma "nounroll";
	mul.wide.s32 	%rd11, %r50, 4;
	add.s64 	%rd12, %rd1, %rd11;
	mov.b32 	%r36, 0;
	st.global.u32 	[%rd12+20], %r36;
	st.global.u32 	[%rd12+16], %r36;
	st.global.u32 	[%rd12+12], %r36;
	st.global.u32 	[%rd12+8], %r36;
	st.global.u32 	[%rd12+4], %r36;
	st.global.u32 	[%rd12], %r36;
	st.global.u32 	[%rd12+44], %r36;
	st.global.u32 	[%rd12+40], %r36;
	st.global.u32 	[%rd12+36], %r36;
	st.global.u32 	[%rd12+32], %r36;
	st.global.u32 	[%rd12+28], %r36;
	st.global.u32 	[%rd12+24], %r36;
	st.global.u32 	[%rd12+68], %r36;
	st.global.u32 	[%rd12+64], %r36;
	st.global.u32 	[%rd12+60], %r36;
	st.global.u32 	[%rd12+56], %r36;
	st.global.u32 	[%rd12+52], %r36;
	st.global.u32 	[%rd12+48], %r36;
	st.global.u32 	[%rd12+92], %r36;
	st.global.u32 	[%rd12+88], %r36;
	st.global.u32 	[%rd12+84], %r36;
	st.global.u32 	[%rd12+80], %r36;
	st.global.u32 	[%rd12+76], %r36;
	st.global.u32 	[%rd12+72], %r36;
	st.global.u32 	[%rd12+116], %r36;
	st.global.u32 	[%rd12+112], %r36;
	st.global.u32 	[%rd12+108], %r36;
	st.global.u32 	[%rd12+104], %r36;
	st.global.u32 	[%rd12+100], %r36;
	st.global.u32 	[%rd12+96], %r36;
	st.global.u32 	[%rd12+140], %r36;
	st.global.u32 	[%rd12+136], %r36;
	st.global.u32 	[%rd12+132], %r36;
	st.global.u32 	[%rd12+128], %r36;
	st.global.u32 	[%rd12+124], %r36;
	st.global.u32 	[%rd12+120], %r36;
	st.global.u32 	[%rd12+164], %r36;
	st.global.u32 	[%rd12+160], %r36;
	st.global.u32 	[%rd12+156], %r36;
	st.global.u32 	[%rd12+152], %r36;
	st.global.u32 	[%rd12+148], %r36;
	st.global.u32 	[%rd12+144], %r36;
	st.global.u32 	[%rd12+188], %r36;
	st.global.u32 	[%rd12+184], %r36;
	st.global.u32 	[%rd12+180], %r36;
	st.global.u32 	[%rd12+176], %r36;
	st.global.u32 	[%rd12+172], %r36;
	st.global.u32 	[%rd12+168], %r36;
	add.s32 	%r48, %r48, 8;
	add.s32 	%r50, %r50, 48;
	add.s32 	%r49, %r49, 8;
	setp.ne.s32 	%p16, %r49, 0;
	@%p16 bra 	$L__BB0_13;
$L__BB0_14:
	setp.eq.s32 	%p17, %r3, 0;
	@%p17 bra 	$L__BB0_22;
	and.b32  	%r20, %r2, 3;
	setp.lt.u32 	%p18, %r3, 4;
	@%p18 bra 	$L__BB0_17;
	mul.lo.s32 	%r37, %r48, 6;
	mul.wide.s32 	%rd13, %r37, 4;
	add.s64 	%rd14, %rd1, %rd13;
	mov.b32 	%r38, 0;
	st.global.u32 	[%rd14+20], %r38;
	st.global.u32 	[%rd14+16], %r38;
	st.global.u32 	[%rd14+12], %r38;
	st.global.u32 	[%rd14+8], %r38;
	st.global.u32 	[%rd14+4], %r38;
	st.global.u32 	[%rd14], %r38;
	st.global.u32 	[%rd14+44], %r38;
	st.global.u32 	[%rd14+40], %r38;
	st.global.u32 	[%rd14+36], %r38;
	st.global.u32 	[%rd14+32], %r38;
	st.global.u32 	[%rd14+28], %r38;
	st.global.u32 	[%rd14+24], %r38;
	st.global.u32 	[%rd14+68], %r38;
	st.global.u32 	[%rd14+64], %r38;
	st.global.u32 	[%rd14+60], %r38;
	st.global.u32 	[%rd14+56], %r38;
	st.global.u32 	[%rd14+52], %r38;
	st.global.u32 	[%rd14+48], %r38;
	st.global.u32 	[%rd14+92], %r38;
	st.global.u32 	[%rd14+88], %r38;
	st.global.u32 	[%rd14+84], %r38;
	st.global.u32 	[%rd14+80], %r38;
	st.global.u32 	[%rd14+76], %r38;
	st.global.u32 	[%rd14+72], %r38;
	add.s32 	%r48, %r48, 4;
$L__BB0_17:
	setp.eq.s32 	%p19, %r20, 0;
	@%p19 bra 	$L__BB0_22;
	setp.eq.s32 	%p20, %r20, 1;
	@%p20 bra 	$L__BB0_20;
	mul.lo.s32 	%r39, %r48, 6;
	mul.wide.s32 	%rd15, %r39, 4;
	add.s64 	%rd16, %rd1, %rd15;
	mov.b32 	%r40, 0;
	st.global.u32 	[%rd16+20], %r40;
	st.global.u32 	[%rd16+16], %r40;
	st.global.u32 	[%rd16+12], %r40;
	st.global.u32 	[%rd16+8], %r40;
	st.global.u32 	[%rd16+4], %r40;
	st.global.u32 	[%rd16], %r40;
	st.global.u32 	[%rd16+44], %r40;
	st.global.u32 	[%rd16+40], %r40;
	st.global.u32 	[%rd16+36], %r40;
	st.global.u32 	[%rd16+32], %r40;
	st.global.u32 	[%rd16+28], %r40;
	st.global.u32 	[%rd16+24], %r40;
	add.s32 	%r48, %r48, 2;
$L__BB0_20:
	and.b32  	%r41, %r2, 1;
	setp.eq.b32 	%p21, %r41, 1;
	not.pred 	%p22, %p21;
	@%p22 bra 	$L__BB0_22;
	mul.lo.s32 	%r42, %r48, 6;
	mul.wide.s32 	%rd17, %r42, 4;
	add.s64 	%rd18, %rd1, %rd17;
	mov.b32 	%r43, 0;
	st.global.u32 	[%rd18+20], %r43;
	st.global.u32 	[%rd18+16], %r43;
	st.global.u32 	[%rd18+12], %r43;
	st.global.u32 	[%rd18+8], %r43;
	st.global.u32 	[%rd18+4], %r43;
	st.global.u32 	[%rd18], %r43;
$L__BB0_22:
	ret;

}


// ===== COMPILED SASS (sm_100) =====

	.target	sm_100

	.elftype	@"ET_EXEC"


//--------------------- .note.nv.tkinfo           --------------------------
	.section	.note.nv.tkinfo,"",@"SHT_NOTE"
	.sectionflags	@"SHF_NOTE_NV_TKINFO"
	.tkinfo
        /*0018*/ 	.word	0x00000002
        /*0030*/ 	.string	""
        /*0030*/ 	.string	"ptxas"
        /*0030*/ 	.string	"Cuda compilation tools, release 13.0, V13.0.88"
        /*0030*/ 	.string	"Build cuda_13.0.r13.0/compiler.36424714_0"
        /*0030*/ 	.string	"-arch sm_100 -m 64 "



//--------------------- .note.nv.cuinfo           --------------------------
	.section	.note.nv.cuinfo,"",@"SHT_NOTE"
	.sectionflags	@"SHF_NOTE_NV_CUINFO"
        /*0018*/ 	.short	0x0002
        /*001a*/ 	.short	0x0064
        /*001c*/ 	.short	0x0082
	.zero		2


//--------------------- .nv.info                  --------------------------
	.section	.nv.info,"",@"SHT_CUDA_INFO"
	.align	4


	//----- nvinfo : EIATTR_REGCOUNT
	.align		4
        /*0000*/ 	.byte	0x04, 0x2f
        /*0002*/ 	.short	(.L_1 - .L_0)
	.align		4
.L_0:
        /*0004*/ 	.word	index@(_Z13yoloNmsKernelPKfPfffii)
        /*0008*/ 	.word	0x0000001a


	//----- nvinfo : EIATTR_FRAME_SIZE
	.align		4
.L_1:
        /*000c*/ 	.byte	0x04, 0x11
        /*000e*/ 	.short	(.L_3 - .L_2)
	.align		4
.L_2:
        /*0010*/ 	.word	index@($__internal_0_$__cuda_sm3x_div_rn_noftz_f32_slowpath)
        /*0014*/ 	.word	0x00000000


	//----- nvinfo : EIATTR_FRAME_SIZE
	.align		4
.L_3:
        /*0018*/ 	.byte	0x04, 0x11
        /*001a*/ 	.short	(.L_5 - .L_4)
	.align		4
.L_4:
        /*001c*/ 	.word	index@(_Z13yoloNmsKernelPKfPfffii)
        /*0020*/ 	.word	0x00000000


	//----- nvinfo : EIATTR_MIN_STACK_SIZE
	.align		4
.L_5:
        /*0024*/ 	.byte	0x04, 0x12
        /*0026*/ 	.short	(.L_7 - .L_6)
	.align		4
.L_6:
        /*0028*/ 	.word	index@(_Z13yoloNmsKernelPKfPfffii)
        /*002c*/ 	.word	0x00000000
.L_7:


//--------------------- .nv.compat                --------------------------
	.section	.nv.compat,"",@"SHT_CUDA_COMPAT_INFO"
	.align	4
        /*0000*/ 	.byte	0x02, 0x09, 0x00, 0x00, 0x02, 0x02, 0x01, 0x00, 0x02, 0x05, 0x05, 0x00, 0x03, 0x07, 0x01, 0x01
        /*0010*/ 	.byte	0x02, 0x03, 0x00, 0x00, 0x02, 0x06, 0x01, 0x00, 0x04, 0x0b, 0x08, 0x00, 0x01, 0x00, 0x00, 0x00
        /*0020*/ 	.byte	0x00, 0x00, 0x00, 0x00


//--------------------- .nv.info._Z13yoloNmsKernelPKfPfffii --------------------------
	.section	.nv.info._Z13yoloNmsKernelPKfPfffii,"",@"SHT_CUDA_INFO"
	.sectionflags	@""
	.align	4


	//----- nvinfo : EIATTR_CUDA_API_VERSION
	.align		4
        /*0000*/ 	.byte	0x04, 0x37
        /*0002*/ 	.short	(.L_9 - .L_8)
.L_8:
        /*0004*/ 	.word	0x00000082


	//----- nvinfo : EIATTR_KPARAM_INFO
	.align		4
.L_9:
        /*0008*/ 	.byte	0x04, 0x17
        /*000a*/ 	.short	(.L_11 - .L_10)
.L_10:
        /*000c*/ 	.word	0x00000000
        /*0010*/ 	.short	0x0005
        /*0012*/ 	.short	0x001c
        /*0014*/ 	.byte	0x00, 0xf0, 0x11, 0x00


	//----- nvinfo : EIATTR_KPARAM_INFO
	.align		4
.L_11:
        /*0018*/ 	.byte	0x04, 0x17
        /*001a*/ 	.short	(.L_13 - .L_12)
.L_12:
        /*001c*/ 	.word	0x00000000
        /*0020*/ 	.short	0x0004
        /*0022*/ 	.short	0x0018
        /*0024*/ 	.byte	0x00, 0xf0, 0x11, 0x00


	//----- nvinfo : EIATTR_KPARAM_INFO
	.align		4
.L_13:
        /*0028*/ 	.byte	0x04, 0x17
        /*002a*/ 	.short	(.L_15 - .L_14)
.L_14:
        /*002c*/ 	.word	0x00000000
        /*0030*/ 	.short	0x0003
        /*0032*/ 	.short	0x0014
        /*0034*/ 	.byte	0x00, 0xf0, 0x11, 0x00


	//----- nvinfo : EIATTR_KPARAM_INFO
	.align		4
.L_15:
        /*0038*/ 	.byte	0x04, 0x17
        /*003a*/ 	.short	(.L_17 - .L_16)
.L_16:
        /*003c*/ 	.word	0x00000000
        /*0040*/ 	.short	0x0002
        /*0042*/ 	.short	0x0010
        /*0044*/ 	.byte	0x00, 0xf0, 0x11, 0x00


	//----- nvinfo : EIATTR_KPARAM_INFO
	.align		4
.L_17:
        /*0048*/ 	.byte	0x04, 0x17
        /*004a*/ 	.short	(.L_19 - .L_18)
.L_18:
        /*004c*/ 	.word	0x00000000
        /*0050*/ 	.short	0x0001
        /*0052*/ 	.short	0x0008
        /*0054*/ 	.byte	0x00, 0xf5, 0x21, 0x00


	//----- nvinfo : EIATTR_KPARAM_INFO
	.align		4
.L_19:
        /*0058*/ 	.byte	0x04, 0x17
        /*005a*/ 	.short	(.L_21 - .L_20)
.L_20:
        /*005c*/ 	.word	0x00000000
        /*0060*/ 	.short	0x0000
        /*0062*/ 	.short	0x0000
        /*0064*/ 	.byte	0x00, 0xf5, 0x21, 0x00


	//----- nvinfo : EIATTR_SPARSE_MMA_MASK
	.align		4
.L_21:
        /*0068*/ 	.byte	0x03, 0x50
        /*006a*/ 	.short	0x0000


	//----- nvinfo : EIATTR_MAXREG_COUNT
	.align		4
        /*006c*/ 	.byte	0x03, 0x1b
        /*006e*/ 	.short	0x00ff


	//----- nvinfo : EIATTR_MERCURY_ISA_VERSION
	.align		4
        /*0070*/ 	.byte	0x03, 0x5f
        /*0072*/ 	.short	0x0101


	//----- nvinfo : EIATTR_VRC_CTA_INIT_COUNT
	.align		4
        /*0074*/ 	.byte	0x02, 0x4a
	.zero		1
	.zero		1


	//----- nvinfo : EIATTR_EXIT_INSTR_OFFSETS
	.align		4
        /*0078*/ 	.byte	0x04, 0x1c
        /*007a*/ 	.short	(.L_23 - .L_22)


	//   ....[0]....
.L_22:
        /*007c*/ 	.word	0x00000030


	//   ....[1]....
        /*0080*/ 	.word	0x000005f0


	//   ....[2]....
        /*0084*/ 	.word	0x00000a00


	//   ....[3]....
        /*0088*/ 	.word	0x00000c10


	//   ....[4]....
        /*008c*/ 	.word	0x00000d60


	//   ....[5]....
        /*0090*/ 	.word	0x00000e00


	//----- nvinfo : EIATTR_CRS_STACK_SIZE
	.align		4
.L_23:
        /*0094*/ 	.byte	0x04, 0x1e
        /*0096*/ 	.short	(.L_25 - .L_24)
.L_24:
        /*0098*/ 	.word	0x00000000


	//----- nvinfo : EIATTR_CBANK_PARAM_SIZE
	.align		4
.L_25:
        /*009c*/ 	.byte	0x03, 0x19
        /*009e*/ 	.short	0x0020


	//----- nvinfo : EIATTR_PARAM_CBANK
	.align		4
        /*00a0*/ 	.byte	0x04, 0x0a
        /*00a2*/ 	.short	(.L_27 - .L_26)
	.align		4
.L_26:
        /*00a4*/ 	.word	index@(.nv.constant0._Z13yoloNmsKernelPKfPfffii)
        /*00a8*/ 	.short	0x0380
        /*00aa*/ 	.short	0x0020


	//----- nvinfo : EIATTR_SW_WAR
	.align		4
.L_27:
        /*00ac*/ 	.byte	0x04, 0x36
        /*00ae*/ 	.short	(.L_29 - .L_28)
.L_28:
        /*00b0*/ 	.word	0x00000008
.L_29:


//--------------------- .nv.callgraph             --------------------------
	.section	.nv.callgraph,"",@"SHT_CUDA_CALLGRAPH"
	.align	4
	.sectionentsize	8
	.align		4
        /*0000*/ 	.word	0x00000000
	.align		4
        /*0004*/ 	.word	0xffffffff
	.align		4
        /*0008*/ 	.word	0x00000000
	.align		4
        /*000c*/ 	.word	0xfffffffe
	.align		4
        /*0010*/ 	.word	0x00000000
	.align		4
        /*0014*/ 	.word	0xfffffffd
	.align		4
        /*0018*/ 	.word	0x00000000
	.align		4
        /*001c*/ 	.word	0xfffffffc


//--------------------- .text._Z13yoloNmsKernelPKfPfffii --------------------------
	.section	.text._Z13yoloNmsKernelPKfPfffii,"ax",@progbits
	.align	128
        .global         _Z13yoloNmsKernelPKfPfffii
        .type           _Z13yoloNmsKernelPKfPfffii,@function
        .size           _Z13yoloNmsKernelPKfPfffii,(.L_x_19 - _Z13yoloNmsKernelPKfPfffii)
        .other          _Z13yoloNmsKernelPKfPfffii,@"STO_CUDA_ENTRY STV_DEFAULT"
_Z13yoloNmsKernelPKfPfffii:
.text._Z13yoloNmsKernelPKfPfffii:
[----:B------:R-:W-:Y:S01]  /*0000*/  LDC R1, c[0x0][0x37c] ;  /* 0x0000df00ff017b82 */ /* 0x000fe20000000800 */
[----:B------:R-:W0:Y:S02]  /*0010*/  S2R R0, SR_TID.X ;  /* 0x0000000000007919 */ /* 0x000e240000002100 */
[----:B0-----:R-:W-:-:S13]  /*0020*/  ISETP.NE.AND P0, PT, R0, RZ, PT ;  /* 0x000000ff0000720c */ /* 0x001fda0003f05270 */
[----:B------:R-:W-:Y:S05]  /*0030*/  @P0 EXIT ;  /* 0x000000000000094d */ /* 0x000fea0003800000 */
[----:B------:R-:W0:Y:S01]  /*0040*/  LDCU UR6, c[0x0][0x39c] ;  /* 0x00007380ff0677ac */ /* 0x000e220008000800 */
[----:B------:R-:W-:Y:S01]  /*0050*/  IMAD.MOV.U32 R2, RZ, RZ, RZ ;  /* 0x000000ffff027224 */ /* 0x000fe200078e00ff */
[----:B------:R-:W1:Y:S01]  /*0060*/  LDCU.64 UR4, c[0x0][0x358] ;  /* 0x00006b00ff0477ac */ /* 0x000e620008000a00 */
[----:B0-----:R-:W-:-:S09]  /*0070*/  UISETP.GE.AND UP0, UPT, UR6, 0x1, UPT ;  /* 0x000000010600788c */ /* 0x001fd2000bf06270 */
[----:B-1----:R-:W-:Y:S05]  /*0080*/  BRA.U !UP0, `(.L_x_0) ;  /* 0x0000000508507547 */ /* 0x002fea000b800000 */
[----:B------:R-:W-:Y:S02]  /*0090*/  IMAD.MOV.U32 R17, RZ, RZ, RZ ;  /* 0x000000ffff117224 */ /* 0x000fe400078e00ff */
[----:B------:R-:W-:-:S07]  /*00a0*/  IMAD.MOV.U32 R2, RZ, RZ, RZ ;  /* 0x000000ffff027224 */ /* 0x000fce00078e00ff */
.L_x_5:
[----:B0-----:R-:W0:Y:S01]  /*00b0*/  LDC.64 R4, c[0x0][0x380] ;  /* 0x0000e000ff047b82 */ /* 0x001e220000000a00 */
[----:B------:R-:W-:Y:S01]  /*00c0*/  IMAD R3, R17, 0x6, RZ ;  /* 0x0000000611037824 */ /* 0x000fe200078e02ff */
[----:B------:R-:W1:Y:S03]  /*00d0*/  LDCU UR6, c[0x0][0x390] ;  /* 0x00007200ff0677ac */ /* 0x000e660008000800 */
[----:B0-----:R-:W-:-:S05]  /*00e0*/  IMAD.WIDE.U32 R4, R3, 0x4, R4 ;  /* 0x0000000403047825 */ /* 0x001fca00078e0004 */
[----:B------:R-:W1:Y:S02]  /*00f0*/  LDG.E R0, desc[UR4][R4.64+0x10] ;  /* 0x0000100404007981 */ /* 0x000e64000c1e1900 */
[----:B-1----:R-:W-:-:S13]  /*0100*/  FSETP.GEU.AND P0, PT, R0, UR6, PT ;  /* 0x0000000600007c0b */ /* 0x002fda000bf0e000 */
[----:B------:R-:W-:Y:S05]  /*0110*/  @!P0 BRA `(.L_x_1) ;  /* 0x00000004001c8947 */ /* 0x000fea0003800000 */
[----:B------:R-:W-:Y:S02]  /*0120*/  ISETP.GE.AND P1, PT, R2, 0x1, PT ;  /* 0x000000010200780c */ /* 0x000fe40003f26270 */
[----:B------:R-:W-:-:S11]  /*0130*/  PLOP3.LUT P0, PT, PT, PT, PT, 0x80, 0x8 ;  /* 0x000000000008781c */ /* 0x000fd60003f0f070 */
[----:B------:R-:W-:Y:S05]  /*0140*/  @!P1 BRA `(.L_x_2) ;  /* 0x0000000000c49947 */ /* 0x000fea0003800000 */
[----:B------:R-:W2:Y:S01]  /*0150*/  LDG.E R11, desc[UR4][R4.64+0x4] ;  /* 0x00000404040b7981 */ /* 0x000ea2000c1e1900 */
[----:B------:R-:W0:Y:S03]  /*0160*/  LDC.64 R6, c[0x0][0x388] ;  /* 0x0000e200ff067b82 */ /* 0x000e260000000a00 */
[----:B------:R-:W2:Y:S04]  /*0170*/  LDG.E R12, desc[UR4][R4.64+0xc] ;  /* 0x00000c04040c7981 */ /* 0x000ea8000c1e1900 */
[----:B------:R-:W3:Y:S04]  /*0180*/  LDG.E R10, desc[UR4][R4.64] ;  /* 0x00000004040a7981 */ /* 0x000ee8000c1e1900 */
[----:B------:R-:W3:Y:S01]  /*0190*/  LDG.E R3, desc[UR4][R4.64+0x8] ;  /* 0x0000080404037981 */ /* 0x000ee2000c1e1900 */
[----:B------:R-:W-:Y:S01]  /*01a0*/  IMAD.MOV.U32 R13, RZ, RZ, RZ ;  /* 0x000000ffff0d7224 */ /* 0x000fe200078e00ff */
[----:B------:R-:W1:Y:S01]  /*01b0*/  LDCU UR6, c[0x0][0x394] ;  /* 0x00007280ff0677ac */ /* 0x000e620008000800 */
[C-C-:B--2---:R-:W-:Y:S01]  /*01c0*/  FFMA R9, R12.reuse, -0.5, R11.reuse ;  /* 0xbf0000000c097823 */ /* 0x144fe2000000000b */
[----:B------:R-:W-:Y:S01]  /*01d0*/  FFMA R11, R12, 0.5, R11 ;  /* 0x3f0000000c0b7823 */ /* 0x000fe2000000000b */
[C-C-:B---3--:R-:W-:Y:S01]  /*01e0*/  FFMA R8, R3.reuse, -0.5, R10.reuse ;  /* 0xbf00000003087823 */ /* 0x148fe2000000000a */
[C---:B------:R-:W-:Y:S01]  /*01f0*/  FFMA R10, R3.reuse, 0.5, R10 ;  /* 0x3f000000030a7823 */ /* 0x040fe2000000000a */
[----:B01----:R-:W-:-:S07]  /*0200*/  FMUL R12, R3, R12 ;  /* 0x0000000c030c7220 */ /* 0x003fce0000400000 */
.L_x_4:
[----:B------:R-:W-:-:S04]  /*0210*/  IMAD R15, R13, 0x6, RZ ;  /* 0x000000060d0f7824 */ /* 0x000fc800078e02ff */
[----:B------:R-:W-:-:S05]  /*0220*/  IMAD.WIDE.U32 R14, R15, 0x4, R6 ;  /* 0x000000040f0e7825 */ /* 0x000fca00078e0006 */
[----:B------:R-:W2:Y:S04]  /*0230*/  LDG.E R0, desc[UR4][R14.64] ;  /* 0x000000040e007981 */ /* 0x000ea8000c1e1900 */
[----:B------:R-:W2:Y:S04]  /*0240*/  LDG.E R3, desc[UR4][R14.64+0x8] ;  /* 0x000008040e037981 */ /* 0x000ea8000c1e1900 */
[----:B------:R-:W3:Y:S04]  /*0250*/  LDG.E R16, desc[UR4][R14.64+0x4] ;  /* 0x000004040e107981 */ /* 0x000ee8000c1e1900 */
[----:B------:R-:W3:Y:S01]  /*0260*/  LDG.E R19, desc[UR4][R14.64+0xc] ;  /* 0x00000c040e137981 */ /* 0x000ee2000c1e1900 */
[C-C-:B--2---:R-:W-:Y:S01]  /*0270*/  FFMA R21, R3.reuse, -0.5, R0.reuse ;  /* 0xbf00000003157823 */ /* 0x144fe20000000000 */
[----:B------:R-:W-:-:S04]  /*0280*/  FFMA R23, R3, 0.5, R0 ;  /* 0x3f00000003177823 */ /* 0x000fc80000000000 */
[----:B------:R-:W-:Y:S02]  /*0290*/  FMNMX R21, R8, R21, !PT ;  /* 0x0000001508157209 */ /* 0x000fe40007800000 */
[----:B------:R-:W-:Y:S01]  /*02a0*/  FMNMX R18, R10, R23, PT ;  /* 0x000000170a127209 */ /* 0x000fe20003800000 */
[C-C-:B---3--:R-:W-:Y:S01]  /*02b0*/  FFMA R0, R19.reuse, -0.5, R16.reuse ;  /* 0xbf00000013007823 */ /* 0x148fe20000000010 */
[----:B------:R-:W-:Y:S01]  /*02c0*/  FFMA R16, R19, 0.5, R16 ;  /* 0x3f00000013107823 */ /* 0x000fe20000000010 */
[----:B------:R-:W-:Y:S02]  /*02d0*/  FFMA R3, R3, R19, R12 ;  /* 0x0000001303037223 */ /* 0x000fe4000000000c */
[----:B------:R-:W-:Y:S01]  /*02e0*/  FADD R18, -R21, R18 ;  /* 0x0000001215127221 */ /* 0x000fe20000000100 */
[----:B------:R-:W-:Y:S02]  /*02f0*/  FMNMX R0, R9, R0, !PT ;  /* 0x0000000009007209 */ /* 0x000fe40007800000 */
[----:B------:R-:W-:-:S05]  /*0300*/  FMNMX R23, R11, R16, PT ;  /* 0x000000100b177209 */ /* 0x000fca0003800000 */
[----:B------:R-:W-:Y:S01]  /*0310*/  FADD R23, -R0, R23 ;  /* 0x0000001700177221 */ /* 0x000fe20000000100 */
[----:B------:R-:W-:-:S04]  /*0320*/  FMNMX R0, RZ, R18, !PT ;  /* 0x00000012ff007209 */ /* 0x000fc80007800000 */
[----:B------:R-:W-:-:S05]  /*0330*/  FMNMX R23, RZ, R23, !PT ;  /* 0x00000017ff177209 */ /* 0x000fca0007800000 */
[----:B------:R-:W-:-:S04]  /*0340*/  FMUL R0, R0, R23 ;  /* 0x0000001700007220 */ /* 0x000fc80000400000 */
[----:B------:R-:W-:-:S04]  /*0350*/  FADD R3, -R0, R3 ;  /* 0x0000000300037221 */ /* 0x000fc80000000100 */
[----:B------:R-:W0:Y:S08]  /*0360*/  MUFU.RCP R14, R3 ;  /* 0x00000003000e7308 */ /* 0x000e300000001000 */
[----:B------:R-:W1:Y:S01]  /*0370*/  FCHK P0, R0, R3 ;  /* 0x0000000300007302 */ /* 0x000e620000000000 */
[----:B0-----:R-:W-:-:S04]  /*0380*/  FFMA R15, -R3, R14, 1 ;  /* 0x3f800000030f7423 */ /* 0x001fc8000000010e */
[----:B------:R-:W-:-:S04]  /*0390*/  FFMA R15, R14, R15, R14 ;  /* 0x0000000f0e0f7223 */ /* 0x000fc8000000000e */
[----:B------:R-:W-:-:S04]  /*03a0*/  FFMA R14, R0, R15, RZ ;  /* 0x0000000f000e7223 */ /* 0x000fc800000000ff */
[----:B------:R-:W-:-:S04]  /*03b0*/  FFMA R16, -R3, R14, R0 ;  /* 0x0000000e03107223 */ /* 0x000fc80000000100 */
[----:B------:R-:W-:Y:S01]  /*03c0*/  FFMA R14, R15, R16, R14 ;  /* 0x000000100f0e7223 */ /* 0x000fe2000000000e */
[----:B-1----:R-:W-:Y:S06]  /*03d0*/  @!P0 BRA `(.L_x_3) ;  /* 0x00000000000c8947 */ /* 0x002fec0003800000 */
[----:B------:R-:W-:-:S07]  /*03e0*/  MOV R14, 0x400 ;  /* 0x00000400000e7802 */ /* 0x000fce0000000f00 */
[----:B------:R-:W-:Y:S05]  /*03f0*/  CALL.REL.NOINC `($__internal_0_$__cuda_sm3x_div_rn_noftz_f32_slowpath) ;  /* 0x0000000800847944 */ /* 0x000fea0003c00000 */
[----:B------:R-:W-:-:S07]  /*0400*/  IMAD.MOV.U32 R14, RZ, RZ, R0 ;  /* 0x000000ffff0e7224 */ /* 0x000fce00078e0000 */
.L_x_3:
[----:B------:R-:W-:Y:S01]  /*0410*/  VIADD R13, R13, 0x1 ;  /* 0x000000010d0d7836 */ /* 0x000fe20000000000 */
[----:B------:R-:W-:-:S04]  /*0420*/  FSETP.GT.AND P1, PT, R14, UR6, PT ;  /* 0x000000060e007c0b */ /* 0x000fc8000bf24000 */
[----:B------:R-:W-:Y:S02]  /*0430*/  ISETP.NE.AND P2, PT, R13, R2, PT ;  /* 0x000000020d00720c */ /* 0x000fe40003f45270 */
[----:B------:R-:W-:-:S11]  /*0440*/  PLOP3.LUT P0, PT, P1, PT, PT, 0x8, 0x80 ;  /* 0x000000000080781c */ /* 0x000fd60000f0e170 */
[----:B------:R-:W-:Y:S05]  /*0450*/  @!P1 BRA P2, `(.L_x_4) ;  /* 0xfffffffc006c9947 */ /* 0x000fea000103ffff */
.L_x_2:
[----:B------:R-:W0:Y:S02]  /*0460*/  LDCU UR6, c[0x0][0x398] ;  /* 0x00007300ff0677ac */ /* 0x000e240008000800 */
[----:B0-----:R-:W-:-:S13]  /*0470*/  ISETP.GE.OR P0, PT, R2, UR6, !P0 ;  /* 0x0000000602007c0c */ /* 0x001fda000c706670 */
[----:B------:R-:W-:Y:S05]  /*0480*/  @P0 BRA `(.L_x_1) ;  /* 0x0000000000400947 */ /* 0x000fea0003800000 */
[----:B------:R-:W2:Y:S01]  /*0490*/  LDG.E R9, desc[UR4][R4.64] ;  /* 0x0000000404097981 */ /* 0x000ea2000c1e1900 */
[----:B------:R-:W0:Y:S01]  /*04a0*/  LDC.64 R6, c[0x0][0x388] ;  /* 0x0000e200ff067b82 */ /* 0x000e220000000a00 */
[----:B------:R-:W-:-:S04]  /*04b0*/  IMAD R3, R2, 0x6, RZ ;  /* 0x0000000602037824 */ /* 0x000fc800078e02ff */
[----:B0-----:R-:W-:-:S05]  /*04c0*/  IMAD.WIDE R6, R3, 0x4, R6 ;  /* 0x0000000403067825 */ /* 0x001fca00078e0206 */
[----:B--2---:R0:W-:Y:S04]  /*04d0*/  STG.E desc[UR4][R6.64], R9 ;  /* 0x0000000906007986 */ /* 0x0041e8000c101904 */
[----:B------:R-:W2:Y:S04]  /*04e0*/  LDG.E R3, desc[UR4][R4.64+0x4] ;  /* 0x0000040404037981 */ /* 0x000ea8000c1e1900 */
[----:B--2---:R0:W-:Y:S04]  /*04f0*/  STG.E desc[UR4][R6.64+0x4], R3 ;  /* 0x0000040306007986 */ /* 0x0041e8000c101904 */
[----:B------:R-:W2:Y:S04]  /*0500*/  LDG.E R11, desc[UR4][R4.64+0x8] ;  /* 0x00000804040b7981 */ /* 0x000ea8000c1e1900 */
[----:B--2---:R0:W-:Y:S04]  /*0510*/  STG.E desc[UR4][R6.64+0x8], R11 ;  /* 0x0000080b06007986 */ /* 0x0041e8000c101904 */
[----:B------:R-:W2:Y:S04]  /*0520*/  LDG.E R13, desc[UR4][R4.64+0xc] ;  /* 0x00000c04040d7981 */ /* 0x000ea8000c1e1900 */
[----:B--2---:R0:W-:Y:S04]  /*0530*/  STG.E desc[UR4][R6.64+0xc], R13 ;  /* 0x00000c0d06007986 */ /* 0x0041e8000c101904 */
[----:B------:R-:W2:Y:S04]  /*0540*/  LDG.E R15, desc[UR4][R4.64+0x10] ;  /* 0x00001004040f7981 */ /* 0x000ea8000c1e1900 */
[----:B--2---:R0:W-:Y:S04]  /*0550*/  STG.E desc[UR4][R6.64+0x10], R15 ;  /* 0x0000100f06007986 */ /* 0x0041e8000c101904 */
[----:B------:R-:W2:Y:S01]  /*0560*/  LDG.E R19, desc[UR4][R4.64+0x14] ;  /* 0x0000140404137981 */ /* 0x000ea2000c1e1900 */
[----:B------:R-:W-:-:S03]  /*0570*/  VIADD R2, R2, 0x1 ;  /* 0x0000000102027836 */ /* 0x000fc60000000000 */
[----:B--2---:R0:W-:Y:S04]  /*0580*/  STG.E desc[UR4][R6.64+0x14], R19 ;  /* 0x0000141306007986 */ /* 0x0041e8000c101904 */
.L_x_1:
[----:B------:R-:W1:Y:S01]  /*0590*/  LDCU UR6, c[0x0][0x39c] ;  /* 0x00007380ff0677ac */ /* 0x000e620008000800 */
[----:B------:R-:W-:-:S05]  /*05a0*/  VIADD R17, R17, 0x1 ;  /* 0x0000000111117836 */ /* 0x000fca0000000000 */
[----:B-1----:R-:W-:-:S13]  /*05b0*/  ISETP.NE.AND P0, PT, R17, UR6, PT ;  /* 0x0000000611007c0c */ /* 0x002fda000bf05270 */
[----:B------:R-:W-:Y:S05]  /*05c0*/  @P0 BRA `(.L_x_5) ;  /* 0xfffffff800b80947 */ /* 0x000fea000383ffff */
.L_x_0:
[----:B------:R-:W1:Y:S02]  /*05d0*/  LDCU UR6, c[0x0][0x398] ;  /* 0x00007300ff0677ac */ /* 0x000e640008000800 */
[----:B-1----:R-:W-:-:S13]  /*05e0*/  ISETP.GE.AND P0, PT, R2, UR6, PT ;  /* 0x0000000602007c0c */ /* 0x002fda000bf06270 */
[----:B------:R-:W-:Y:S05]  /*05f0*/  @P0 EXIT ;  /* 0x000000000000094d */ /* 0x000fea0003800000 */
[C---:B------:R-:W-:Y:S01]  /*0600*/  VIADD R0, R2.reuse, -UR6 ;  /* 0x8000000602007c36 */ /* 0x040fe20008000000 */
[----:B------:R-:W-:-:S04]  /*0610*/  IADD3 R8, PT, PT, -R2, UR6, RZ ;  /* 0x0000000602087c10 */ /* 0x000fc8000fffe1ff */
[----:B------:R-:W-:Y:S02]  /*0620*/  ISETP.GT.U32.AND P0, PT, R0, -0x8, PT ;  /* 0xfffffff80000780c */ /* 0x000fe40003f04070 */
[----:B0-----:R-:W-:-:S04]  /*0630*/  LOP3.LUT R9, R8, 0x7, RZ, 0xc0, !PT ;  /* 0x0000000708097812 */ /* 0x001fc800078ec0ff */
[----:B------:R-:W-:-:S07]  /*0640*/  ISETP.NE.AND P1, PT, R9, RZ, PT ;  /* 0x000000ff0900720c */ /* 0x000fce0003f25270 */
[----:B------:R-:W-:Y:S06]  /*0650*/  @P0 BRA `(.L_x_6) ;  /* 0x0000000000e80947 */ /* 0x000fec0003800000 */
[----:B------:R-:W0:Y:S01]  /*0660*/  LDC.64 R6, c[0x0][0x388] ;  /* 0x0000e200ff067b82 */ /* 0x000e220000000a00 */
[----:B------:R-:W-:Y:S01]  /*0670*/  LOP3.LUT R0, R8, 0xfffffff8, RZ, 0xc0, !PT ;  /* 0xfffffff808007812 */ /* 0x000fe200078ec0ff */
[----:B------:R-:W-:-:S04]  /*0680*/  IMAD R3, R2, 0x6, RZ ;  /* 0x0000000602037824 */ /* 0x000fc800078e02ff */
[----:B------:R-:W-:-:S07]  /*0690*/  IMAD.MOV R0, RZ, RZ, -R0 ;  /* 0x000000ffff007224 */ /* 0x000fce00078e0a00 */
.L_x_7:
[----:B01----:R-:W-:Y:S01]  /*06a0*/  IMAD.WIDE R4, R3, 0x4, R6 ;  /* 0x0000000403047825 */ /* 0x003fe200078e0206 */
[----:B------:R-:W-:-:S03]  /*06b0*/  IADD3 R2, PT, PT, R2, 0x8, RZ ;  /* 0x0000000802027810 */ /* 0x000fc60007ffe0ff */
[----:B------:R-:W-:Y:S01]  /*06c0*/  VIADD R0, R0, 0x8 ;  /* 0x0000000800007836 */ /* 0x000fe20000000000 */
[----:B------:R1:W-:Y:S01]  /*06d0*/  STG.E desc[UR4][R4.64+0x14], RZ ;  /* 0x000014ff04007986 */ /* 0x0003e2000c101904 */
[----:B------:R-:W-:-:S03]  /*06e0*/  VIADD R3, R3, 0x30 ;  /* 0x0000003003037836 */ /* 0x000fc60000000000 */
[----:B------:R1:W-:Y:S01]  /*06f0*/  STG.E desc[UR4][R4.64+0x10], RZ ;  /* 0x000010ff04007986 */ /* 0x0003e2000c101904 */
[----:B------:R-:W-:-:S03]  /*0700*/  ISETP.NE.AND P0, PT, R0, RZ, PT ;  /* 0x000000ff0000720c */ /* 0x000fc60003f05270 */
[----:B------:R1:W-:Y:S04]  /*0710*/  STG.E desc[UR4][R4.64+0xc], RZ ;  /* 0x00000cff04007986 */ /* 0x0003e8000c101904 */
        /* <DEDUP_REMOVED lines=44> */
[----:B------:R1:W-:Y:S01]  /*09e0*/  STG.E desc[UR4][R4.64+0xa8], RZ ;  /* 0x0000a8ff04007986 */ /* 0x0003e2000c101904 */
[----:B------:R-:W-:Y:S05]  /*09f0*/  @P0 BRA `(.L_x_7) ;  /* 0xfffffffc00280947 */ /* 0x000fea000383ffff */
.L_x_6:
[----:B------:R-:W-:Y:S05]  /*0a00*/  @!P1 EXIT ;  /* 0x000000000000994d */ /* 0x000fea0003800000 */
[----:B------:R-:W-:Y:S02]  /*0a10*/  ISETP.GE.U32.AND P0, PT, R9, 0x4, PT ;  /* 0x000000040900780c */ /* 0x000fe40003f06070 */
[----:B------:R-:W-:-:S04]  /*0a20*/  LOP3.LUT R6, R8, 0x3, RZ, 0xc0, !PT ;  /* 0x0000000308067812 */ /* 0x000fc800078ec0ff */
[----:B------:R-:W-:-:S07]  /*0a30*/  ISETP.NE.AND P1, PT, R6, RZ, PT ;  /* 0x000000ff0600720c */ /* 0x000fce0003f25270 */
[----:B------:R-:W-:Y:S06]  /*0a40*/  @!P0 BRA `(.L_x_8) ;  /* 0x0000000000708947 */ /* 0x000fec0003800000 */
[----:B-1----:R-:W0:Y:S01]  /*0a50*/  LDC.64 R4, c[0x0][0x388] ;  /* 0x0000e200ff047b82 */ /* 0x002e220000000a00 */
[C---:B------:R-:W-:Y:S02]  /*0a60*/  IMAD R3, R2.reuse, 0x6, RZ ;  /* 0x0000000602037824 */ /* 0x040fe400078e02ff */
[----:B------:R-:W-:Y:S02]  /*0a70*/  VIADD R2, R2, 0x4 ;  /* 0x0000000402027836 */ /* 0x000fe40000000000 */
[----:B0-----:R-:W-:-:S05]  /*0a80*/  IMAD.WIDE R4, R3, 0x4, R4 ;  /* 0x0000000403047825 */ /* 0x001fca00078e0204 */
        /* <DEDUP_REMOVED lines=23> */
[----:B------:R0:W-:Y:S02]  /*0c00*/  STG.E desc[UR4][R4.64+0x48], RZ ;  /* 0x000048ff04007986 */ /* 0x0001e4000c101904 */
.L_x_8:
[----:B------:R-:W-:Y:S05]  /*0c10*/  @!P1 EXIT ;  /* 0x000000000000994d */ /* 0x000fea0003800000 */
[----:B------:R-:W-:Y:S02]  /*0c20*/  ISETP.NE.AND P0, PT, R6, 0x1, PT ;  /* 0x000000010600780c */ /* 0x000fe40003f05270 */
[----:B------:R-:W-:-:S04]  /*0c30*/  LOP3.LUT R0, R8, 0x1, RZ, 0xc0, !PT ;  /* 0x0000000108007812 */ /* 0x000fc800078ec0ff */
[----:B------:R-:W-:-:S07]  /*0c40*/  ISETP.NE.U32.AND P1, PT, R0, 0x1, PT ;  /* 0x000000010000780c */ /* 0x000fce0003f25070 */
[----:B------:R-:W-:Y:S06]  /*0c50*/  @!P0 BRA `(.L_x_9) ;  /* 0x0000000000408947 */ /* 0x000fec0003800000 */
[----:B01----:R-:W0:Y:S01]  /*0c60*/  LDC.64 R4, c[0x0][0x388] ;  /* 0x0000e200ff047b82 */ /* 0x003e220000000a00 */
        /* <DEDUP_REMOVED lines=15> */
.L_x_9:
[----:B------:R-:W-:Y:S05]  /*0d60*/  @P1 EXIT ;  /* 0x000000000000194d */ /* 0x000fea0003800000 */
[----:B012---:R-:W0:Y:S01]  /*0d70*/  LDC.64 R4, c[0x0][0x388] ;  /* 0x0000e200ff047b82 */ /* 0x007e220000000a00 */
[----:B------:R-:W-:-:S04]  /*0d80*/  IMAD R3, R2, 0x6, RZ ;  /* 0x0000000602037824 */ /* 0x000fc800078e02ff */
[----:B0-----:R-:W-:-:S05]  /*0d90*/  IMAD.WIDE R2, R3, 0x4, R4 ;  /* 0x0000000403027825 */ /* 0x001fca00078e0204 */
[----:B------:R-:W-:Y:S04]  /*0da0*/  STG.E desc[UR4][R2.64+0x14], RZ ;  /* 0x000014ff02007986 */ /* 0x000fe8000c101904 */
[----:B------:R-:W-:Y:S04]  /*0db0*/  STG.E desc[UR4][R2.64+0x10], RZ ;  /* 0x000010ff02007986 */ /* 0x000fe8000c101904 */
[----:B------:R-:W-:Y:S04]  /*0dc0*/  STG.E desc[UR4][R2.64+0xc], RZ ;  /* 0x00000cff02007986 */ /* 0x000fe8000c101904 */
[----:B------:R-:W-:Y:S04]  /*0dd0*/  STG.E desc[UR4][R2.64+0x8], RZ ;  /* 0x000008ff02007986 */ /* 0x000fe8000c101904 */
[----:B------:R-:W-:Y:S04]  /*0de0*/  STG.E desc[UR4][R2.64+0x4], RZ ;  /* 0x000004ff02007986 */ /* 0x000fe8000c101904 */
[----:B------:R-:W-:Y:S01]  /*0df0*/  STG.E desc[UR4][R2.64], RZ ;  /* 0x000000ff02007986 */ /* 0x000fe2000c101904 */
[----:B------:R-:W-:Y:S05]  /*0e00*/  EXIT ;  /* 0x000000000000794d */ /* 0x000fea0003800000 */
        .weak           $__internal_0_$__cuda_sm3x_div_rn_noftz_f32_slowpath
        .type           $__internal_0_$__cuda_sm3x_div_rn_noftz_f32_slowpath,@function
        .size           $__internal_0_$__cuda_sm3x_div_rn_noftz_f32_slowpath,(.L_x_19 - $__internal_0_$__cuda_sm3x_div_rn_noftz_f32_slowpath)
$__internal_0_$__cuda_sm3x_div_rn_noftz_f32_slowpath:
[--C-:B------:R-:W-:Y:S01]  /*0e10*/  SHF.R.U32.HI R15, RZ, 0x17, R3.reuse ;  /* 0x00000017ff0f7819 */ /* 0x100fe20000011603 */
[--C-:B------:R-:W-:Y:S01]  /*0e20*/  IMAD.MOV.U32 R18, RZ, RZ, R0.reuse ;  /* 0x000000ffff127224 */ /* 0x100fe200078e0000 */
[----:B------:R-:W-:Y:S01]  /*0e30*/  SHF.R.U32.HI R16, RZ, 0x17, R0 ;  /* 0x00000017ff107819 */ /* 0x000fe20000011600 */
[----:B------:R-:W-:Y:S01]  /*0e40*/  IMAD.MOV.U32 R19, RZ, RZ, R3 ;  /* 0x000000ffff137224 */ /* 0x000fe200078e0003 */
[----:B------:R-:W-:Y:S02]  /*0e50*/  LOP3.LUT R15, R15, 0xff, RZ, 0xc0, !PT ;  /* 0x000000ff0f0f7812 */ /* 0x000fe400078ec0ff */
[----:B------:R-:W-:-:S03]  /*0e60*/  LOP3.LUT R22, R16, 0xff, RZ, 0xc0, !PT ;  /* 0x000000ff10167812 */ /* 0x000fc600078ec0ff */
[----:B------:R-:W-:Y:S02]  /*0e70*/  VIADD R21, R15, 0xffffffff ;  /* 0xffffffff0f157836 */ /* 0x000fe40000000000 */
[----:B------:R-:W-:-:S03]  /*0e80*/  VIADD R20, R22, 0xffffffff ;  /* 0xffffffff16147836 */ /* 0x000fc60000000000 */
[----:B------:R-:W-:-:S04]  /*0e90*/  ISETP.GT.U32.AND P0, PT, R21, 0xfd, PT ;  /* 0x000000fd1500780c */ /* 0x000fc80003f04070 */
[----:B------:R-:W-:-:S13]  /*0ea0*/  ISETP.GT.U32.OR P0, PT, R20, 0xfd, P0 ;  /* 0x000000fd1400780c */ /* 0x000fda0000704470 */
[----:B------:R-:W-:Y:S01]  /*0eb0*/  @!P0 MOV R16, RZ ;  /* 0x000000ff00108202 */ /* 0x000fe20000000f00 */
[----:B------:R-:W-:Y:S06]  /*0ec0*/  @!P0 BRA `(.L_x_10) ;  /* 0x00000000005c8947 */ /* 0x000fec0003800000 */
[----:B------:R-:W-:Y:S02]  /*0ed0*/  FSETP.GTU.FTZ.AND P0, PT, |R0|, +INF , PT ;  /* 0x7f8000000000780b */ /* 0x000fe40003f1c200 */
[----:B------:R-:W-:-:S04]  /*0ee0*/  FSETP.GTU.FTZ.AND P1, PT, |R3|, +INF , PT ;  /* 0x7f8000000300780b */ /* 0x000fc80003f3c200 */
[----:B------:R-:W-:-:S13]  /*0ef0*/  PLOP3.LUT P0, PT, P0, P1, PT, 0xf8, 0x8f ;  /* 0x00000000008f781c */ /* 0x000fda0000703f70 */
[----:B------:R-:W-:Y:S05]  /*0f00*/  @P0 BRA `(.L_x_11) ;  /* 0x0000000400440947 */ /* 0x000fea0003800000 */
[----:B------:R-:W-:-:S13]  /*0f10*/  LOP3.LUT P0, RZ, R19, 0x7fffffff, R18, 0xc8, !PT ;  /* 0x7fffffff13ff7812 */ /* 0x000fda000780c812 */
[----:B------:R-:W-:Y:S05]  /*0f20*/  @!P0 BRA `(.L_x_12) ;  /* 0x0000000400348947 */ /* 0x000fea0003800000 */
[C---:B------:R-:W-:Y:S02]  /*0f30*/  FSETP.NEU.FTZ.AND P2, PT, |R0|.reuse, +INF , PT ;  /* 0x7f8000000000780b */ /* 0x040fe40003f5d200 */
[----:B------:R-:W-:Y:S02]  /*0f40*/  FSETP.NEU.FTZ.AND P1, PT, |R3|, +INF , PT ;  /* 0x7f8000000300780b */ /* 0x000fe40003f3d200 */
[----:B------:R-:W-:-:S11]  /*0f50*/  FSETP.NEU.FTZ.AND P0, PT, |R0|, +INF , PT ;  /* 0x7f8000000000780b */ /* 0x000fd60003f1d200 */
[----:B------:R-:W-:Y:S05]  /*0f60*/  @!P1 BRA !P2, `(.L_x_12) ;  /* 0x0000000400249947 */ /* 0x000fea0005000000 */
[----:B------:R-:W-:-:S04]  /*0f70*/  LOP3.LUT P2, RZ, R18, 0x7fffffff, RZ, 0xc0, !PT ;  /* 0x7fffffff12ff7812 */ /* 0x000fc8000784c0ff */
[----:B------:R-:W-:-:S13]  /*0f80*/  PLOP3.LUT P1, PT, P1, P2, PT, 0x2f, 0xf2 ;  /* 0x0000000000f2781c */ /* 0x000fda0000f24577 */
[----:B------:R-:W-:Y:S05]  /*0f90*/  @P1 BRA `(.L_x_13) ;  /* 0x0000000400101947 */ /* 0x000fea0003800000 */
[----:B------:R-:W-:-:S04]  /*0fa0*/  LOP3.LUT P1, RZ, R19, 0x7fffffff, RZ, 0xc0, !PT ;  /* 0x7fffffff13ff7812 */ /* 0x000fc8000782c0ff */
[----:B------:R-:W-:-:S13]  /*0fb0*/  PLOP3.LUT P0, PT, P0, P1, PT, 0x2f, 0xf2 ;  /* 0x0000000000f2781c */ /* 0x000fda0000702577 */
[----:B------:R-:W-:Y:S05]  /*0fc0*/  @P0 BRA `(.L_x_14) ;  /* 0x0000000000f80947 */ /* 0x000fea0003800000 */
[----:B------:R-:W-:Y:S02]  /*0fd0*/  ISETP.GE.AND P0, PT, R20, RZ, PT ;  /* 0x000000ff1400720c */ /* 0x000fe40003f06270 */
[----:B------:R-:W-:-:S11]  /*0fe0*/  ISETP.GE.AND P1, PT, R21, RZ, PT ;  /* 0x000000ff1500720c */ /* 0x000fd60003f26270 */
[----:B------:R-:W-:Y:S02]  /*0ff0*/  @P0 IMAD.MOV.U32 R16, RZ, RZ, RZ ;  /* 0x000000ffff100224 */ /* 0x000fe400078e00ff */
[----:B------:R-:W-:Y:S01]  /*1000*/  @!P0 FFMA R18, R0, 1.84467440737095516160e+19, RZ ;  /* 0x5f80000000128823 */ /* 0x000fe200000000ff */
[----:B------:R-:W-:Y:S02]  /*1010*/  @!P0 IMAD.MOV.U32 R16, RZ, RZ, -0x40 ;  /* 0xffffffc0ff108424 */ /* 0x000fe400078e00ff */
[----:B------:R-:W-:Y:S02]  /*1020*/  @!P1 FFMA R19, R3, 1.84467440737095516160e+19, RZ ;  /* 0x5f80000003139823 */ /* 0x000fe400000000ff */
[----:B------:R-:W-:-:S07]  /*1030*/  @!P1 VIADD R16, R16, 0x40 ;  /* 0x0000004010109836 */ /* 0x000fce0000000000 */
.L_x_10:
[----:B------:R-:W-:-:S05]  /*1040*/  LEA R0, R15, 0xc0800000, 0x17 ;  /* 0xc08000000f007811 */ /* 0x000fca00078eb8ff */
[----:B------:R-:W-:Y:S02]  /*1050*/  IMAD.IADD R20, R19, 0x1, -R0 ;  /* 0x0000000113147824 */ /* 0x000fe400078e0a00 */
[----:B------:R-:W-:Y:S02]  /*1060*/  VIADD R19, R22, 0xffffff81 ;  /* 0xffffff8116137836 */ /* 0x000fe40000000000 */
[----:B------:R-:W0:Y:S01]  /*1070*/  MUFU.RCP R3, R20 ;  /* 0x0000001400037308 */ /* 0x000e220000001000 */
[----:B------:R-:W-:Y:S01]  /*1080*/  FADD.FTZ R21, -R20, -RZ ;  /* 0x800000ff14157221 */ /* 0x000fe20000010100 */
[C---:B------:R-:W-:Y:S01]  /*1090*/  IMAD R0, R19.reuse, -0x800000, R18 ;  /* 0xff80000013007824 */ /* 0x040fe200078e0212 */
[----:B------:R-:W-:-:S05]  /*10a0*/  IADD3 R19, PT, PT, R19, 0x7f, -R15 ;  /* 0x0000007f13137810 */ /* 0x000fca0007ffe80f */
[----:B------:R-:W-:Y:S02]  /*10b0*/  IMAD.IADD R19, R19, 0x1, R16 ;  /* 0x0000000113137824 */ /* 0x000fe400078e0210 */
[----:B0-----:R-:W-:-:S04]  /*10c0*/  FFMA R22, R3, R21, 1 ;  /* 0x3f80000003167423 */ /* 0x001fc80000000015 */
[----:B------:R-:W-:-:S04]  /*10d0*/  FFMA R3, R3, R22, R3 ;  /* 0x0000001603037223 */ /* 0x000fc80000000003 */
[----:B------:R-:W-:-:S04]  /*10e0*/  FFMA R18, R0, R3, RZ ;  /* 0x0000000300127223 */ /* 0x000fc800000000ff */
[----:B------:R-:W-:-:S04]  /*10f0*/  FFMA R22, R21, R18, R0 ;  /* 0x0000001215167223 */ /* 0x000fc80000000000 */
[----:B------:R-:W-:-:S04]  /*1100*/  FFMA R18, R3, R22, R18 ;  /* 0x0000001603127223 */ /* 0x000fc80000000012 */
[----:B------:R-:W-:-:S04]  /*1110*/  FFMA R21, R21, R18, R0 ;  /* 0x0000001215157223 */ /* 0x000fc80000000000 */
[----:B------:R-:W-:-:S05]  /*1120*/  FFMA R0, R3, R21, R18 ;  /* 0x0000001503007223 */ /* 0x000fca0000000012 */
[----:B------:R-:W-:-:S04]  /*1130*/  SHF.R.U32.HI R15, RZ, 0x17, R0 ;  /* 0x00000017ff0f7819 */ /* 0x000fc80000011600 */
[----:B------:R-:W-:-:S05]  /*1140*/  LOP3.LUT R15, R15, 0xff, RZ, 0xc0, !PT ;  /* 0x000000ff0f0f7812 */ /* 0x000fca00078ec0ff */
[----:B------:R-:W-:-:S05]  /*1150*/  IMAD.IADD R20, R15, 0x1, R19 ;  /* 0x000000010f147824 */ /* 0x000fca00078e0213 */
[----:B------:R-:W-:-:S04]  /*1160*/  IADD3 R15, PT, PT, R20, -0x1, RZ ;  /* 0xffffffff140f7810 */ /* 0x000fc80007ffe0ff */
[----:B------:R-:W-:-:S13]  /*1170*/  ISETP.GE.U32.AND P0, PT, R15, 0xfe, PT ;  /* 0x000000fe0f00780c */ /* 0x000fda0003f06070 */
[----:B------:R-:W-:Y:S05]  /*1180*/  @!P0 BRA `(.L_x_15) ;  /* 0x0000000000808947 */ /* 0x000fea0003800000 */
[----:B------:R-:W-:-:S13]  /*1190*/  ISETP.GT.AND P0, PT, R20, 0xfe, PT ;  /* 0x000000fe1400780c */ /* 0x000fda0003f04270 */
[----:B------:R-:W-:Y:S05]  /*11a0*/  @P0 BRA `(.L_x_16) ;  /* 0x00000000006c0947 */ /* 0x000fea0003800000 */
[----:B------:R-:W-:-:S13]  /*11b0*/  ISETP.GE.AND P0, PT, R20, 0x1, PT ;  /* 0x000000011400780c */ /* 0x000fda0003f06270 */
[----:B------:R-:W-:Y:S05]  /*11c0*/  @P0 BRA `(.L_x_17) ;  /* 0x0000000000980947 */ /* 0x000fea0003800000 */
[----:B------:R-:W-:Y:S02]  /*11d0*/  ISETP.GE.AND P0, PT, R20, -0x18, PT ;  /* 0xffffffe81400780c */ /* 0x000fe40003f06270 */
[----:B------:R-:W-:-:S11]  /*11e0*/  LOP3.LUT R0, R0, 0x80000000, RZ, 0xc0, !PT ;  /* 0x8000000000007812 */ /* 0x000fd600078ec0ff */
[----:B------:R-:W-:Y:S05]  /*11f0*/  @!P0 BRA `(.L_x_17) ;  /* 0x00000000008c8947 */ /* 0x000fea0003800000 */
[-C--:B------:R-:W-:Y:S01]  /*1200*/  FFMA.RZ R15, R3, R21.reuse, R18 ;  /* 0x00000015030f7223 */ /* 0x080fe2000000c012 */
[----:B------:R-:W-:Y:S01]  /*1210*/  IMAD.MOV R19, RZ, RZ, -R20 ;  /* 0x000000ffff137224 */ /* 0x000fe200078e0a14 */
[C---:B------:R-:W-:Y:S02]  /*1220*/  ISETP.NE.AND P2, PT, R20.reuse, RZ, PT ;  /* 0x000000ff1400720c */ /* 0x040fe40003f45270 */
[C---:B------:R-:W-:Y:S02]  /*1230*/  ISETP.NE.AND P1, PT, R20.reuse, RZ, PT ;  /* 0x000000ff1400720c */ /* 0x040fe40003f25270 */
[----:B------:R-:W-:Y:S01]  /*1240*/  LOP3.LUT R16, R15, 0x7fffff, RZ, 0xc0, !PT ;  /* 0x007fffff0f107812 */ /* 0x000fe200078ec0ff */
[CCC-:B------:R-:W-:Y:S01]  /*1250*/  FFMA.RP R15, R3.reuse, R21.reuse, R18.reuse ;  /* 0x00000015030f7223 */ /* 0x1c0fe20000008012 */
[----:B------:R-:W-:Y:S01]  /*1260*/  FFMA.RM R18, R3, R21, R18 ;  /* 0x0000001503127223 */ /* 0x000fe20000004012 */
[----:B------:R-:W-:Y:S01]  /*1270*/  VIADD R3, R20, 0x20 ;  /* 0x0000002014037836 */ /* 0x000fe20000000000 */
[----:B------:R-:W-:-:S03]  /*1280*/  LOP3.LUT R16, R16, 0x800000, RZ, 0xfc, !PT ;  /* 0x0080000010107812 */ /* 0x000fc600078efcff */
[----:B------:R-:W-:Y:S02]  /*1290*/  FSETP.NEU.FTZ.AND P0, PT, R15, R18, PT ;  /* 0x000000120f00720b */ /* 0x000fe40003f1d000 */
[----:B------:R-:W-:Y:S02]  /*12a0*/  SHF.L.U32 R3, R16, R3, RZ ;  /* 0x0000000310037219 */ /* 0x000fe400000006ff */
[----:B------:R-:W-:Y:S02]  /*12b0*/  SEL R15, R19, RZ, P2 ;  /* 0x000000ff130f7207 */ /* 0x000fe40001000000 */
[----:B------:R-:W-:Y:S02]  /*12c0*/  ISETP.NE.AND P1, PT, R3, RZ, P1 ;  /* 0x000000ff0300720c */ /* 0x000fe40000f25270 */
[----:B------:R-:W-:Y:S02]  /*12d0*/  SHF.R.U32.HI R15, RZ, R15, R16 ;  /* 0x0000000fff0f7219 */ /* 0x000fe40000011610 */
[----:B------:R-:W-:-:S02]  /*12e0*/  PLOP3.LUT P0, PT, P0, P1, PT, 0xf8, 0x8f ;  /* 0x00000000008f781c */ /* 0x000fc40000703f70 */
[----:B------:R-:W-:Y:S02]  /*12f0*/  SHF.R.U32.HI R16, RZ, 0x1, R15 ;  /* 0x00000001ff107819 */ /* 0x000fe4000001160f */
[----:B------:R-:W-:-:S04]  /*1300*/  SEL R3, RZ, 0x1, !P0 ;  /* 0x00000001ff037807 */ /* 0x000fc80004000000 */
[----:B------:R-:W-:-:S04]  /*1310*/  LOP3.LUT R18, R3, 0x1, R16, 0xf8, !PT ;  /* 0x0000000103127812 */ /* 0x000fc800078ef810 */
[----:B------:R-:W-:-:S05]  /*1320*/  LOP3.LUT R15, R18, R15, RZ, 0xc0, !PT ;  /* 0x0000000f120f7212 */ /* 0x000fca00078ec0ff */
[----:B------:R-:W-:-:S05]  /*1330*/  IMAD.IADD R15, R16, 0x1, R15 ;  /* 0x00000001100f7824 */ /* 0x000fca00078e020f */
[----:B------:R-:W-:Y:S01]  /*1340*/  LOP3.LUT R0, R15, R0, RZ, 0xfc, !PT ;  /* 0x000000000f007212 */ /* 0x000fe200078efcff */
[----:B------:R-:W-:Y:S06]  /*1350*/  BRA `(.L_x_17) ;  /* 0x0000000000347947 */ /* 0x000fec0003800000 */
.L_x_16:
[----:B------:R-:W-:-:S04]  /*1360*/  LOP3.LUT R0, R0, 0x80000000, RZ, 0xc0, !PT ;  /* 0x8000000000007812 */ /* 0x000fc800078ec0ff */
[----:B------:R-:W-:Y:S01]  /*1370*/  LOP3.LUT R0, R0, 0x7f800000, RZ, 0xfc, !PT ;  /* 0x7f80000000007812 */ /* 0x000fe200078efcff */
[----:B------:R-:W-:Y:S06]  /*1380*/  BRA `(.L_x_17) ;  /* 0x0000000000287947 */ /* 0x000fec0003800000 */
.L_x_15:
[----:B------:R-:W-:Y:S01]  /*1390*/  IMAD R0, R19, 0x800000, R0 ;  /* 0x0080000013007824 */ /* 0x000fe200078e0200 */
[----:B------:R-:W-:Y:S06]  /*13a0*/  BRA `(.L_x_17) ;  /* 0x0000000000207947 */ /* 0x000fec0003800000 */
.L_x_14:
[----:B------:R-:W-:-:S04]  /*13b0*/  LOP3.LUT R0, R19, 0x80000000, R18, 0x48, !PT ;  /* 0x8000000013007812 */ /* 0x000fc800078e4812 */
[----:B------:R-:W-:Y:S01]  /*13c0*/  LOP3.LUT R0, R0, 0x7f800000, RZ, 0xfc, !PT ;  /* 0x7f80000000007812 */ /* 0x000fe200078efcff */
[----:B------:R-:W-:Y:S06]  /*13d0*/  BRA `(.L_x_17) ;  /* 0x0000000000147947 */ /* 0x000fec0003800000 */
.L_x_13:
[----:B------:R-:W-:Y:S01]  /*13e0*/  LOP3.LUT R0, R19, 0x80000000, R18, 0x48, !PT ;  /* 0x8000000013007812 */ /* 0x000fe200078e4812 */
[----:B------:R-:W-:Y:S06]  /*13f0*/  BRA `(.L_x_17) ;  /* 0x00000000000c7947 */ /* 0x000fec0003800000 */
.L_x_12:
[----:B------:R-:W0:Y:S01]  /*1400*/  MUFU.RSQ R0, -QNAN ;  /* 0xffc0000000007908 */ /* 0x000e220000001400 */
[----:B------:R-:W-:Y:S05]  /*1410*/  BRA `(.L_x_17) ;  /* 0x0000000000047947 */ /* 0x000fea0003800000 */
.L_x_11:
[----:B------:R-:W-:-:S07]  /*1420*/  FADD.FTZ R0, R0, R3 ;  /* 0x0000000300007221 */ /* 0x000fce0000010000 */
.L_x_17:
[----:B------:R-:W-:-:S04]  /*1430*/  IMAD.MOV.U32 R15, RZ, RZ, 0x0 ;  /* 0x00000000ff0f7424 */ /* 0x000fc800078e00ff */
[----:B0-----:R-:W-:Y:S05]  /*1440*/  RET.REL.NODEC R14 `(_Z13yoloNmsKernelPKfPfffii) ;  /* 0xffffffe80eec7950 */ /* 0x001fea0003c3ffff */
.L_x_18:
[----:B------:R-:W-:-:S00]  /*1450*/  BRA `(.L_x_18) ;  /* 0xfffffffc00fc7947 */ /* 0x000fc0000383ffff */
[----:B------:R-:W-:-:S00]  /*1460*/  NOP ;  /* 0x0000000000007918 */ /* 0x000fc00000000000 */
        /* <DEDUP_REMOVED lines=9> */
.L_x_19:


//--------------------- .nv.shared.reserved.0     --------------------------
	.section	.nv.shared.reserved.0,"aw",@nobits
	.weak		__nv_reservedSMEM_offset_0_alias
	.size		__nv_reservedSMEM_offset_0_alias, 0, 64
	.other		__nv_reservedSMEM_offset_0_alias,@"STO_CUDA_RESERVED_SHARED STV_DEFAULT"
__nv_reservedSMEM_offset_0_alias:
	.zero		0
	.zero		64


//--------------------- .nv.constant0._Z13yoloNmsKernelPKfPfffii --------------------------
	.section	.nv.constant0._Z13yoloNmsKernelPKfPfffii,"a",@progbits
	.sectionflags	@""
	.align	4
.nv.constant0._Z13yoloNmsKernelPKfPfffii:
	.zero		928


//--------------------- SYMBOLS --------------------------

	.type		.nv.reservedSmem.offset0,@object
	.size		.nv.reservedSmem.offset0,0x4
